	.headerflags	@"EF_CUDA_TEXMODE_UNIFIED EF_CUDA_64BIT_ADDRESS EF_CUDA_ACCELERATORS EF_CUDA_SM90 EF_CUDA_VIRTUAL_SM(EF_CUDA_SM90)"
	.elftype	@"ET_EXEC"


//--------------------- .nv.info                  --------------------------
	.section	.nv.info,"",@"SHT_CUDA_INFO"
	.align	4


	//----- nvinfo : EIATTR_REGCOUNT
	.align		4
        /*0000*/ 	.byte	0x04, 0x2f
        /*0002*/ 	.short	(.L_1 - .L_0)
	.align		4
.L_0:
        /*0004*/ 	.word	index@(triton_poi_fused_cat_0)
        /*0008*/ 	.word	0x00000012


	//----- nvinfo : EIATTR_MIN_STACK_SIZE
	.align		4
.L_1:
        /*000c*/ 	.byte	0x04, 0x12
        /*000e*/ 	.short	(.L_3 - .L_2)
	.align		4
.L_2:
        /*0010*/ 	.word	index@(triton_poi_fused_cat_0)
        /*0014*/ 	.word	0x00000000


	//----- nvinfo : EIATTR_FRAME_SIZE
	.align		4
.L_3:
        /*0018*/ 	.byte	0x04, 0x11
        /*001a*/ 	.short	(.L_5 - .L_4)
	.align		4
.L_4:
        /*001c*/ 	.word	index@(triton_poi_fused_cat_0)
        /*0020*/ 	.word	0x00000000


	//----- nvinfo : EIATTR_MIN_STACK_SIZE
	.align		4
.L_5:
        /*0024*/ 	.byte	0x04, 0x12
        /*0026*/ 	.short	(.L_7 - .L_6)
	.align		4
.L_6:
        /*0028*/ 	.word	index@(triton_poi_fused_cat_0)
        /*002c*/ 	.word	0x00000000
.L_7:


//--------------------- .nv.info.triton_poi_fused_cat_0 --------------------------
	.section	.nv.info.triton_poi_fused_cat_0,"",@"SHT_CUDA_INFO"
	.sectionflags	@""
	.align	4


	//----- nvinfo : EIATTR_CUDA_API_VERSION
	.align		4
        /*0000*/ 	.byte	0x04, 0x37
        /*0002*/ 	.short	(.L_9 - .L_8)
.L_8:
        /*0004*/ 	.word	0x0000007c


	//----- nvinfo : EIATTR_KPARAM_INFO
	.align		4
.L_9:
        /*0008*/ 	.byte	0x04, 0x17
        /*000a*/ 	.short	(.L_11 - .L_10)
.L_10:
        /*000c*/ 	.word	0x00000000
        /*0010*/ 	.short	0x0005
        /*0012*/ 	.short	0x0028
        /*0014*/ 	.byte	0x00, 0xf0, 0x11, 0x00


	//----- nvinfo : EIATTR_KPARAM_INFO
	.align		4
.L_11:
        /*0018*/ 	.byte	0x04, 0x17
        /*001a*/ 	.short	(.L_13 - .L_12)
.L_12:
        /*001c*/ 	.word	0x00000000
        /*0020*/ 	.short	0x0004
        /*0022*/ 	.short	0x0020
        /*0024*/ 	.byte	0x00, 0xf4, 0x21, 0x00


	//----- nvinfo : EIATTR_KPARAM_INFO
	.align		4
.L_13:
        /*0028*/ 	.byte	0x04, 0x17
        /*002a*/ 	.short	(.L_15 - .L_14)
.L_14:
        /*002c*/ 	.word	0x00000000
        /*0030*/ 	.short	0x0003
        /*0032*/ 	.short	0x0018
        /*0034*/ 	.byte	0x00, 0xf4, 0x21, 0x00


	//----- nvinfo : EIATTR_KPARAM_INFO
	.align		4
.L_15:
        /*0038*/ 	.byte	0x04, 0x17
        /*003a*/ 	.short	(.L_17 - .L_16)
.L_16:
        /*003c*/ 	.word	0x00000000
        /*0040*/ 	.short	0x0002
        /*0042*/ 	.short	0x0010
        /*0044*/ 	.byte	0x00, 0xf4, 0x21, 0x00


	//----- nvinfo : EIATTR_KPARAM_INFO
	.align		4
.L_17:
        /*0048*/ 	.byte	0x04, 0x17
        /*004a*/ 	.short	(.L_19 - .L_18)
.L_18:
        /*004c*/ 	.word	0x00000000
        /*0050*/ 	.short	0x0001
        /*0052*/ 	.short	0x0008
        /*0054*/ 	.byte	0x00, 0xf4, 0x21, 0x00


	//----- nvinfo : EIATTR_KPARAM_INFO
	.align		4
.L_19:
        /*0058*/ 	.byte	0x04, 0x17
        /*005a*/ 	.short	(.L_21 - .L_20)
.L_20:
        /*005c*/ 	.word	0x00000000
        /*0060*/ 	.short	0x0000
        /*0062*/ 	.short	0x0000
        /*0064*/ 	.byte	0x00, 0xf4, 0x21, 0x00


	//----- nvinfo : EIATTR_SPARSE_MMA_MASK
	.align		4
.L_21:
        /*0068*/ 	.byte	0x03, 0x50
        /*006a*/ 	.short	0x0000


	//----- nvinfo : EIATTR_MAXREG_COUNT
	.align		4
        /*006c*/ 	.byte	0x03, 0x1b
        /*006e*/ 	.short	0x00ff


	//----- nvinfo : EIATTR_EXIT_INSTR_OFFSETS
	.align		4
        /*0070*/ 	.byte	0x04, 0x1c
        /*0072*/ 	.short	(.L_23 - .L_22)


	//   ....[0]....
.L_22:
        /*0074*/ 	.word	0x00000360


	//   ....[1]....
        /*0078*/ 	.word	0x00000380


	//----- nvinfo : EIATTR_REQNTID
	.align		4
.L_23:
        /*007c*/ 	.byte	0x04, 0x10
        /*007e*/ 	.short	(.L_25 - .L_24)
.L_24:
        /*0080*/ 	.word	0x00000080
        /*0084*/ 	.word	0x00000001
        /*0088*/ 	.word	0x00000001


	//----- nvinfo : EIATTR_CBANK_PARAM_SIZE
	.align		4
.L_25:
        /*008c*/ 	.byte	0x03, 0x19
        /*008e*/ 	.short	0x002c


	//----- nvinfo : EIATTR_PARAM_CBANK
	.align		4
        /*0090*/ 	.byte	0x04, 0x0a
        /*0092*/ 	.short	(.L_27 - .L_26)
	.align		4
.L_26:
        /*0094*/ 	.word	index@(.nv.constant0.triton_poi_fused_cat_0)
        /*0098*/ 	.short	0x0210
        /*009a*/ 	.short	0x002c


	//----- nvinfo : EIATTR_SW_WAR
	.align		4
.L_27:
        /*009c*/ 	.byte	0x04, 0x36
        /*009e*/ 	.short	(.L_29 - .L_28)
.L_28:
        /*00a0*/ 	.word	0x00000008
.L_29:


//--------------------- .nv.callgraph             --------------------------
	.section	.nv.callgraph,"",@"SHT_CUDA_CALLGRAPH"
	.align	4
	.sectionentsize	8
	.align		4
        /*0000*/ 	.word	0x00000000
	.align		4
        /*0004*/ 	.word	0xffffffff
	.align		4
        /*0008*/ 	.word	0x00000000
	.align		4
        /*000c*/ 	.word	0xfffffffe
	.align		4
        /*0010*/ 	.word	0x00000000
	.align		4
        /*0014*/ 	.word	0xfffffffd
	.align		4
        /*0018*/ 	.word	0x00000000
	.align		4
        /*001c*/ 	.word	0xfffffffc


//--------------------- .text.triton_poi_fused_cat_0 --------------------------
	.section	.text.triton_poi_fused_cat_0,"ax",@progbits
	.align	128
        .global         triton_poi_fused_cat_0
        .type           triton_poi_fused_cat_0,@function
        .size           triton_poi_fused_cat_0,(.L_x_1 - triton_poi_fused_cat_0)
        .other          triton_poi_fused_cat_0,@"STO_CUDA_ENTRY STV_DEFAULT"
triton_poi_fused_cat_0:
.text.triton_poi_fused_cat_0:
[----:B------:R-:W0:Y:S02]  /*0000*/  LDC R1, c[0x0][0x28] ;  /* 0x00000a00ff017b82 */ /* 0x000e240000000800 */
[----:B------:R-:W1:Y:S01]  /*0010*/  S2R R0, SR_TID.X ;  /* 0x0000000000007919 */ /* 0x000e620000002100 */
[----:B------:R-:W-:Y:S01]  /*0020*/  ULDC.64 UR4, c[0x0][0x218] ;  /* 0x0000860000047ab9 */ /* 0x000fe20000000a00 */
[----:B------:R-:W-:Y:S01]  /*0030*/  CS2R R12, SRZ ;  /* 0x00000000000c7805 */ /* 0x000fe2000001ff00 */
[----:B------:R-:W-:Y:S01]  /*0040*/  ULDC.64 UR6, c[0x0][0x220] ;  /* 0x0000880000067ab9 */ /* 0x000fe20000000a00 */
[----:B------:R-:W2:Y:S01]  /*0050*/  S2R R3, SR_CTAID.X ;  /* 0x0000000000037919 */ /* 0x000ea20000002500 */
[----:B-1----:R-:W-:-:S05]  /*0060*/  LOP3.LUT R0, R0, 0x7f, RZ, 0xc0, !PT ;  /* 0x0000007f00007812 */ /* 0x002fca00078ec0ff */
[----:B--2---:R-:W-:-:S05]  /*0070*/  IMAD R0, R3, 0x80, R0 ;  /* 0x0000008003007824 */ /* 0x004fca00078e0200 */
[----:B------:R-:W-:Y:S02]  /*0080*/  SHF.R.S32.HI R3, RZ, 0x1f, R0 ;  /* 0x0000001fff037819 */ /* 0x000fe40000011400 */
[----:B------:R-:W-:Y:S02]  /*0090*/  ISETP.GE.AND P1, PT, R0, 0x80, PT ;  /* 0x000000800000780c */ /* 0x000fe40003f26270 */
[CC--:B------:R-:W-:Y:S02]  /*00a0*/  LEA.HI R4, R3.reuse, R0.reuse, RZ, 0x2 ;  /* 0x0000000003047211 */ /* 0x0c0fe400078f10ff */
[----:B------:R-:W-:Y:S02]  /*00b0*/  LEA.HI R8, R3, R0, RZ, 0x5 ;  /* 0x0000000003087211 */ /* 0x000fe400078f28ff */
[----:B------:R-:W-:Y:S01]  /*00c0*/  SHF.R.S32.HI R5, RZ, 0x2, R4 ;  /* 0x00000002ff057819 */ /* 0x000fe20000011404 */
[----:B------:R-:W1:Y:S01]  /*00d0*/  LDC.64 R2, c[0x0][0x210] ;  /* 0x00008400ff027b82 */ /* 0x000e620000000a00 */
[----:B------:R-:W-:-:S02]  /*00e0*/  SHF.R.S32.HI R9, RZ, 0x5, R8 ;  /* 0x00000005ff097819 */ /* 0x000fc40000011408 */
[----:B------:R-:W-:Y:S02]  /*00f0*/  LEA.HI R6, R5, R5, RZ, 0x3 ;  /* 0x0000000505067211 */ /* 0x000fe400078f18ff */
[----:B------:R-:W-:Y:S01]  /*0100*/  LOP3.LUT R7, R4, 0xfffffffc, RZ, 0xc0, !PT ;  /* 0xfffffffc04077812 */ /* 0x000fe200078ec0ff */
[----:B------:R-:W-:Y:S01]  /*0110*/  IMAD.SHL.U32 R4, R9, 0x10, RZ ;  /* 0x0000001009047824 */ /* 0x000fe200078e00ff */
[----:B------:R-:W-:-:S03]  /*0120*/  LOP3.LUT R6, R6, 0xfffffff8, RZ, 0xc0, !PT ;  /* 0xfffffff806067812 */ /* 0x000fc600078ec0ff */
[----:B------:R-:W-:Y:S02]  /*0130*/  IMAD.IADD R7, R0, 0x1, -R7 ;  /* 0x0000000100077824 */ /* 0x000fe400078e0a07 */
[----:B------:R-:W-:Y:S01]  /*0140*/  IMAD.IADD R6, R5, 0x1, -R6 ;  /* 0x0000000105067824 */ /* 0x000fe200078e0a06 */
[----:B------:R-:W-:Y:S02]  /*0150*/  LOP3.LUT R5, R8, 0xffffffe0, RZ, 0xc0, !PT ;  /* 0xffffffe008057812 */ /* 0x000fe400078ec0ff */
[----:B------:R-:W-:Y:S01]  /*0160*/  SHF.R.S32.HI R10, RZ, 0x1f, R7 ;  /* 0x0000001fff0a7819 */ /* 0x000fe20000011407 */
[C---:B------:R-:W-:Y:S01]  /*0170*/  IMAD.SHL.U32 R9, R6.reuse, 0x4, RZ ;  /* 0x0000000406097824 */ /* 0x040fe200078e00ff */
[--C-:B------:R-:W-:Y:S02]  /*0180*/  SHF.R.S32.HI R8, RZ, 0x1f, R4.reuse ;  /* 0x0000001fff087819 */ /* 0x100fe40000011404 */
[----:B------:R-:W-:Y:S02]  /*0190*/  ISETP.GE.AND P0, PT, R6, 0x4, PT ;  /* 0x000000040600780c */ /* 0x000fe40003f06270 */
[----:B------:R-:W-:-:S02]  /*01a0*/  IADD3 R7, P2, P3, R9, R7, R4 ;  /* 0x0000000709077210 */ /* 0x000fc40007b5e004 */
[----:B------:R-:W-:Y:S02]  /*01b0*/  SHF.R.S32.HI R9, RZ, 0x1f, R9 ;  /* 0x0000001fff097819 */ /* 0x000fe40000011409 */
[----:B------:R-:W-:Y:S02]  /*01c0*/  IADD3 R5, R4, R0, -R5 ;  /* 0x0000000004057210 */ /* 0x000fe40007ffe805 */
[----:B------:R-:W-:Y:S01]  /*01d0*/  IADD3.X R4, R9, R10, R8, P2, P3 ;  /* 0x0000000a09047210 */ /* 0x000fe200017e6408 */
[----:B------:R-:W-:Y:S01]  /*01e0*/  IMAD.SHL.U32 R8, R7, 0x4, RZ ;  /* 0x0000000407087824 */ /* 0x000fe200078e00ff */
[----:B------:R-:W-:Y:S01]  /*01f0*/  ISETP.LT.AND P3, PT, R0, 0x80, !P0 ;  /* 0x000000800000780c */ /* 0x000fe20004761270 */
[----:B-1----:R-:W-:Y:S01]  /*0200*/  IMAD.WIDE R2, R5, 0x4, R2 ;  /* 0x0000000405027825 */ /* 0x002fe200078e0202 */
[----:B------:R-:W-:Y:S01]  /*0210*/  ISETP.GT.AND P2, PT, R6, 0x3, !P1 ;  /* 0x000000030600780c */ /* 0x000fe20004f44270 */
[----:B------:R-:W1:Y:S01]  /*0220*/  LDC.64 R10, c[0x0][0x230] ;  /* 0x00008c00ff0a7b82 */ /* 0x000e620000000a00 */
[----:B------:R-:W-:-:S02]  /*0230*/  SHF.L.U64.HI R4, R7, 0x2, R4 ;  /* 0x0000000207047819 */ /* 0x000fc40000010204 */
[----:B------:R-:W-:-:S04]  /*0240*/  IADD3 R6, P4, R8, UR4, RZ ;  /* 0x0000000408067c10 */ /* 0x000fc8000ff9e0ff */
[----:B------:R-:W-:Y:S01]  /*0250*/  IADD3.X R7, R4, UR5, RZ, P4, !PT ;  /* 0x0000000504077c10 */ /* 0x000fe2000a7fe4ff */
[----:B------:R-:W-:Y:S01]  /*0260*/  ULDC.64 UR4, c[0x0][0x208] ;  /* 0x0000820000047ab9 */ /* 0x000fe20000000a00 */
[----:B------:R-:W-:Y:S01]  /*0270*/  IADD3 R8, P4, R8, UR6, RZ ;  /* 0x0000000608087c10 */ /* 0x000fe2000ff9e0ff */
[----:B------:R1:W2:Y:S01]  /*0280*/  @P3 LDG.E R12, desc[UR4][R2.64] ;  /* 0x00000004020c3981 */ /* 0x0002a2000c1e1900 */
[----:B------:R-:W-:Y:S02]  /*0290*/  IMAD.MOV.U32 R14, RZ, RZ, RZ ;  /* 0x000000ffff0e7224 */ /* 0x000fe400078e00ff */
[----:B------:R-:W-:Y:S01]  /*02a0*/  IADD3.X R9, R4, UR7, RZ, P4, !PT ;  /* 0x0000000704097c10 */ /* 0x000fe2000a7fe4ff */
[----:B------:R-:W3:Y:S01]  /*02b0*/  @P2 LDG.E R13, desc[UR4][R6.64+-0x40] ;  /* 0xffffc004060d2981 */ /* 0x000ee2000c1e1900 */
[----:B------:R-:W4:Y:S03]  /*02c0*/  LDC.64 R4, c[0x0][0x228] ;  /* 0x00008a00ff047b82 */ /* 0x000f260000000a00 */
[----:B------:R-:W5:Y:S01]  /*02d0*/  @P2 LDG.E R14, desc[UR4][R8.64+-0x40] ;  /* 0xffffc004080e2981 */ /* 0x000f62000c1e1900 */
[----:B-1----:R-:W-:-:S04]  /*02e0*/  IMAD.WIDE R2, R0, 0x4, R10 ;  /* 0x0000000400027825 */ /* 0x002fc800078e020a */
[----:B----4-:R-:W-:Y:S01]  /*02f0*/  IMAD.WIDE R4, R0, 0x4, R4 ;  /* 0x0000000400047825 */ /* 0x010fe200078e0204 */
[----:B--2---:R-:W-:Y:S02]  /*0300*/  SEL R15, R12, RZ, P3 ;  /* 0x000000ff0c0f7207 */ /* 0x004fe40001800000 */
[----:B---3--:R-:W-:-:S04]  /*0310*/  SEL R12, R13, RZ, P2 ;  /* 0x000000ff0d0c7207 */ /* 0x008fc80001000000 */
[----:B------:R-:W-:Y:S02]  /*0320*/  SEL R13, R15, R12, !P0 ;  /* 0x0000000c0f0d7207 */ /* 0x000fe40004000000 */
[----:B-----5:R-:W-:-:S03]  /*0330*/  SEL R14, R14, RZ, P2 ;  /* 0x000000ff0e0e7207 */ /* 0x020fc60001000000 */
[----:B------:R1:W-:Y:S01]  /*0340*/  @!P1 STG.E desc[UR4][R4.64], R13 ;  /* 0x0000000d04009986 */ /* 0x0003e2000c101904 */
[----:B------:R-:W-:Y:S01]  /*0350*/  SEL R15, R15, R14, !P0 ;  /* 0x0000000e0f0f7207 */ /* 0x000fe20004000000 */
[----:B------:R-:W-:Y:S06]  /*0360*/  @P1 EXIT ;  /* 0x000000000000194d */ /* 0x000fec0003800000 */
[----:B------:R-:W-:Y:S01]  /*0370*/  STG.E desc[UR4][R2.64], R15 ;  /* 0x0000000f02007986 */ /* 0x000fe2000c101904 */
[----:B------:R-:W-:Y:S05]  /*0380*/  EXIT ;  /* 0x000000000000794d */ /* 0x000fea0003800000 */
.L_x_0:
[----:B------:R-:W-:-:S00]  /*0390*/  BRA `(.L_x_0) ;  /* 0xfffffffc00fc7947 */ /* 0x000fc0000383ffff */
[----:B------:R-:W-:-:S00]  /*03a0*/  NOP ;  /* 0x0000000000007918 */ /* 0x000fc00000000000 */
        /* <DEDUP_REMOVED lines=13> */
.L_x_1:


//--------------------- .nv.constant0.triton_poi_fused_cat_0 --------------------------
	.section	.nv.constant0.triton_poi_fused_cat_0,"a",@progbits
	.sectionflags	@""
	.align	4
.nv.constant0.triton_poi_fused_cat_0:
	.zero		572
